//
// Generated by NVIDIA NVVM Compiler
//
// Compiler Build ID: CL-36424714
// Cuda compilation tools, release 13.0, V13.0.88
// Based on NVVM 20.0.0
//

.version 9.0
.target sm_100
.address_size 64

	// .globl	_Z16histogram_kernelPjS_jj

.visible .entry _Z16histogram_kernelPjS_jj(
	.param .u64 .ptr .align 1 _Z16histogram_kernelPjS_jj_param_0,
	.param .u64 .ptr .align 1 _Z16histogram_kernelPjS_jj_param_1,
	.param .u32 _Z16histogram_kernelPjS_jj_param_2,
	.param .u32 _Z16histogram_kernelPjS_jj_param_3
)
{


	ret;

}
	// .globl	_Z14convert_kernelPjj
.visible .entry _Z14convert_kernelPjj(
	.param .u64 .ptr .align 1 _Z14convert_kernelPjj_param_0,
	.param .u32 _Z14convert_kernelPjj_param_1
)
{


	ret;

}


// ===== COMPILED SASS (sm_100) =====

	.target	sm_100

	.elftype	@"ET_EXEC"


//--------------------- .note.nv.tkinfo           --------------------------
	.section	.note.nv.tkinfo,"",@"SHT_NOTE"
	.sectionflags	@"SHF_NOTE_NV_TKINFO"
	.tkinfo
        /*0018*/ 	.word	0x00000002
        /*0030*/ 	.string	""
        /*0030*/ 	.string	"ptxas"
        /*0030*/ 	.string	"Cuda compilation tools, release 13.0, V13.0.88"
        /*0030*/ 	.string	"Build cuda_13.0.r13.0/compiler.36424714_0"
        /*0030*/ 	.string	"-arch sm_100 -m 64 "



//--------------------- .note.nv.cuinfo           --------------------------
	.section	.note.nv.cuinfo,"",@"SHT_NOTE"
	.sectionflags	@"SHF_NOTE_NV_CUINFO"
        /*0018*/ 	.short	0x0002
        /*001a*/ 	.short	0x0064
        /*001c*/ 	.short	0x0082
	.zero		2


//--------------------- .nv.info                  --------------------------
	.section	.nv.info,"",@"SHT_CUDA_INFO"
	.align	4


	//----- nvinfo : EIATTR_REGCOUNT
	.align		4
        /*0000*/ 	.byte	0x04, 0x2f
        /*0002*/ 	.short	(.L_1 - .L_0)
	.align		4
.L_0:
        /*0004*/ 	.word	index@(_Z16histogram_kernelPjS_jj)
        /*0008*/ 	.word	0x00000004


	//----- nvinfo : EIATTR_FRAME_SIZE
	.align		4
.L_1:
        /*000c*/ 	.byte	0x04, 0x11
        /*000e*/ 	.short	(.L_3 - .L_2)
	.align		4
.L_2:
        /*0010*/ 	.word	index@(_Z16histogram_kernelPjS_jj)
        /*0014*/ 	.word	0x00000000


	//----- nvinfo : EIATTR_REGCOUNT
	.align		4
.L_3:
        /*0018*/ 	.byte	0x04, 0x2f
        /*001a*/ 	.short	(.L_5 - .L_4)
	.align		4
.L_4:
        /*001c*/ 	.word	index@(_Z14convert_kernelPjj)
        /*0020*/ 	.word	0x00000004


	//----- nvinfo : EIATTR_FRAME_SIZE
	.align		4
.L_5:
        /*0024*/ 	.byte	0x04, 0x11
        /*0026*/ 	.short	(.L_7 - .L_6)
	.align		4
.L_6:
        /*0028*/ 	.word	index@(_Z14convert_kernelPjj)
        /*002c*/ 	.word	0x00000000


	//----- nvinfo : EIATTR_MIN_STACK_SIZE
	.align		4
.L_7:
        /*0030*/ 	.byte	0x04, 0x12
        /*0032*/ 	.short	(.L_9 - .L_8)
	.align		4
.L_8:
        /*0034*/ 	.word	index@(_Z14convert_kernelPjj)
        /*0038*/ 	.word	0x00000000


	//----- nvinfo : EIATTR_MIN_STACK_SIZE
	.align		4
.L_9:
        /*003c*/ 	.byte	0x04, 0x12
        /*003e*/ 	.short	(.L_11 - .L_10)
	.align		4
.L_10:
        /*0040*/ 	.word	index@(_Z16histogram_kernelPjS_jj)
        /*0044*/ 	.word	0x00000000
.L_11:


//--------------------- .nv.compat                --------------------------
	.section	.nv.compat,"",@"SHT_CUDA_COMPAT_INFO"
	.align	4
        /*0000*/ 	.byte	0x02, 0x09, 0x00, 0x00, 0x02, 0x02, 0x01, 0x00, 0x02, 0x05, 0x05, 0x00, 0x03, 0x07, 0x01, 0x01
        /*0010*/ 	.byte	0x02, 0x03, 0x00, 0x00, 0x02, 0x06, 0x01, 0x00, 0x04, 0x0b, 0x08, 0x00, 0x09, 0x00, 0x00, 0x00
        /*0020*/ 	.byte	0x00, 0x00, 0x00, 0x00


//--------------------- .nv.info._Z14convert_kernelPjj --------------------------
	.section	.nv.info._Z14convert_kernelPjj,"",@"SHT_CUDA_INFO"
	.sectionflags	@""
	.align	4


	//----- nvinfo : EIATTR_CUDA_API_VERSION
	.align		4
        /*0000*/ 	.byte	0x04, 0x37
        /*0002*/ 	.short	(.L_13 - .L_12)
.L_12:
        /*0004*/ 	.word	0x00000082


	//----- nvinfo : EIATTR_KPARAM_INFO
	.align		4
.L_13:
        /*0008*/ 	.byte	0x04, 0x17
        /*000a*/ 	.short	(.L_15 - .L_14)
.L_14:
        /*000c*/ 	.word	0x00000000
        /*0010*/ 	.short	0x0001
        /*0012*/ 	.short	0x0008
        /*0014*/ 	.byte	0x00, 0xf0, 0x11, 0x00


	//----- nvinfo : EIATTR_KPARAM_INFO
	.align		4
.L_15:
        /*0018*/ 	.byte	0x04, 0x17
        /*001a*/ 	.short	(.L_17 - .L_16)
.L_16:
        /*001c*/ 	.word	0x00000000
        /*0020*/ 	.short	0x0000
        /*0022*/ 	.short	0x0000
        /*0024*/ 	.byte	0x00, 0xf5, 0x21, 0x00


	//----- nvinfo : EIATTR_SPARSE_MMA_MASK
	.align		4
.L_17:
        /*0028*/ 	.byte	0x03, 0x50
        /*002a*/ 	.short	0x0000


	//----- nvinfo : EIATTR_MAXREG_COUNT
	.align		4
        /*002c*/ 	.byte	0x03, 0x1b
        /*002e*/ 	.short	0x00ff


	//----- nvinfo : EIATTR_MERCURY_ISA_VERSION
	.align		4
        /*0030*/ 	.byte	0x03, 0x5f
        /*0032*/ 	.short	0x0101


	//----- nvinfo : EIATTR_VRC_CTA_INIT_COUNT
	.align		4
        /*0034*/ 	.byte	0x02, 0x4a
	.zero		1
	.zero		1


	//----- nvinfo : EIATTR_EXIT_INSTR_OFFSETS
	.align		4
        /*0038*/ 	.byte	0x04, 0x1c
        /*003a*/ 	.short	(.L_19 - .L_18)


	//   ....[0]....
.L_18:
        /*003c*/ 	.word	0x00000010


	//----- nvinfo : EIATTR_CBANK_PARAM_SIZE
	.align		4
.L_19:
        /*0040*/ 	.byte	0x03, 0x19
        /*0042*/ 	.short	0x000c


	//----- nvinfo : EIATTR_PARAM_CBANK
	.align		4
        /*0044*/ 	.byte	0x04, 0x0a
        /*0046*/ 	.short	(.L_21 - .L_20)
	.align		4
.L_20:
        /*0048*/ 	.word	index@(.nv.constant0._Z14convert_kernelPjj)
        /*004c*/ 	.short	0x0380
        /*004e*/ 	.short	0x000c


	//----- nvinfo : EIATTR_SW_WAR
	.align		4
.L_21:
        /*0050*/ 	.byte	0x04, 0x36
        /*0052*/ 	.short	(.L_23 - .L_22)
.L_22:
        /*0054*/ 	.word	0x00000008
.L_23:


//--------------------- .nv.info._Z16histogram_kernelPjS_jj --------------------------
	.section	.nv.info._Z16histogram_kernelPjS_jj,"",@"SHT_CUDA_INFO"
	.sectionflags	@""
	.align	4


	//----- nvinfo : EIATTR_CUDA_API_VERSION
	.align		4
        /*0000*/ 	.byte	0x04, 0x37
        /*0002*/ 	.short	(.L_25 - .L_24)
.L_24:
        /*0004*/ 	.word	0x00000082


	//----- nvinfo : EIATTR_KPARAM_INFO
	.align		4
.L_25:
        /*0008*/ 	.byte	0x04, 0x17
        /*000a*/ 	.short	(.L_27 - .L_26)
.L_26:
        /*000c*/ 	.word	0x00000000
        /*0010*/ 	.short	0x0003
        /*0012*/ 	.short	0x0014
        /*0014*/ 	.byte	0x00, 0xf0, 0x11, 0x00


	//----- nvinfo : EIATTR_KPARAM_INFO
	.align		4
.L_27:
        /*0018*/ 	.byte	0x04, 0x17
        /*001a*/ 	.short	(.L_29 - .L_28)
.L_28:
        /*001c*/ 	.word	0x00000000
        /*0020*/ 	.short	0x0002
        /*0022*/ 	.short	0x0010
        /*0024*/ 	.byte	0x00, 0xf0, 0x11, 0x00


	//----- nvinfo : EIATTR_KPARAM_INFO
	.align		4
.L_29:
        /*0028*/ 	.byte	0x04, 0x17
        /*002a*/ 	.short	(.L_31 - .L_30)
.L_30:
        /*002c*/ 	.word	0x00000000
        /*0030*/ 	.short	0x0001
        /*0032*/ 	.short	0x0008
        /*0034*/ 	.byte	0x00, 0xf5, 0x21, 0x00


	//----- nvinfo : EIATTR_KPARAM_INFO
	.align		4
.L_31:
        /*0038*/ 	.byte	0x04, 0x17
        /*003a*/ 	.short	(.L_33 - .L_32)
.L_32:
        /*003c*/ 	.word	0x00000000
        /*0040*/ 	.short	0x0000
        /*0042*/ 	.short	0x0000
        /*0044*/ 	.byte	0x00, 0xf5, 0x21, 0x00


	//----- nvinfo : EIATTR_SPARSE_MMA_MASK
	.align		4
.L_33:
        /*0048*/ 	.byte	0x03, 0x50
        /*004a*/ 	.short	0x0000


	//----- nvinfo : EIATTR_MAXREG_COUNT
	.align		4
        /*004c*/ 	.byte	0x03, 0x1b
        /*004e*/ 	.short	0x00ff


	//----- nvinfo : EIATTR_MERCURY_ISA_VERSION
	.align		4
        /*0050*/ 	.byte	0x03, 0x5f
        /*0052*/ 	.short	0x0101


	//----- nvinfo : EIATTR_VRC_CTA_INIT_COUNT
	.align		4
        /*0054*/ 	.byte	0x02, 0x4a
	.zero		1
	.zero		1


	//----- nvinfo : EIATTR_EXIT_INSTR_OFFSETS
	.align		4
        /*0058*/ 	.byte	0x04, 0x1c
        /*005a*/ 	.short	(.L_35 - .L_34)


	//   ....[0]....
.L_34:
        /*005c*/ 	.word	0x00000010


	//----- nvinfo : EIATTR_CBANK_PARAM_SIZE
	.align		4
.L_35:
        /*0060*/ 	.byte	0x03, 0x19
        /*0062*/ 	.short	0x0018


	//----- nvinfo : EIATTR_PARAM_CBANK
	.align		4
        /*0064*/ 	.byte	0x04, 0x0a
        /*0066*/ 	.short	(.L_37 - .L_36)
	.align		4
.L_36:
        /*0068*/ 	.word	index@(.nv.constant0._Z16histogram_kernelPjS_jj)
        /*006c*/ 	.short	0x0380
        /*006e*/ 	.short	0x0018


	//----- nvinfo : EIATTR_SW_WAR
	.align		4
.L_37:
        /*0070*/ 	.byte	0x04, 0x36
        /*0072*/ 	.short	(.L_39 - .L_38)
.L_38:
        /*0074*/ 	.word	0x00000008
.L_39:


//--------------------- .nv.callgraph             --------------------------
	.section	.nv.callgraph,"",@"SHT_CUDA_CALLGRAPH"
	.align	4
	.sectionentsize	8
	.align		4
        /*0000*/ 	.word	0x00000000
	.align		4
        /*0004*/ 	.word	0xffffffff
	.align		4
        /*0008*/ 	.word	0x00000000
	.align		4
        /*000c*/ 	.word	0xfffffffe
	.align		4
        /*0010*/ 	.word	0x00000000
	.align		4
        /*0014*/ 	.word	0xfffffffd
	.align		4
        /*0018*/ 	.word	0x00000000
	.align		4
        /*001c*/ 	.word	0xfffffffc


//--------------------- .text._Z14convert_kernelPjj --------------------------
	.section	.text._Z14convert_kernelPjj,"ax",@progbits
	.align	128
        .global         _Z14convert_kernelPjj
        .type           _Z14convert_kernelPjj,@function
        .size           _Z14convert_kernelPjj,(.L_x_2 - _Z14convert_kernelPjj)
        .other          _Z14convert_kernelPjj,@"STO_CUDA_ENTRY STV_DEFAULT"
_Z14convert_kernelPjj:
.text._Z14convert_kernelPjj:
[----:B------:R-:W-:Y:S01]  /*0000*/  LDC R1, c[0x0][0x37c] ;  /* 0x0000df00ff017b82 */ /* 0x000fe20000000800 */
[----:B------:R-:W-:Y:S05]  /*0010*/  EXIT ;  /* 0x000000000000794d */ /* 0x000fea0003800000 */
.L_x_0:
[----:B------:R-:W-:-:S00]  /*0020*/  BRA `(.L_x_0) ;  /* 0xfffffffc00fc7947 */ /* 0x000fc0000383ffff */
[----:B------:R-:W-:-:S00]  /*0030*/  NOP ;  /* 0x0000000000007918 */ /* 0x000fc00000000000 */
        /* <DEDUP_REMOVED lines=12> */
.L_x_2:


//--------------------- .text._Z16histogram_kernelPjS_jj --------------------------
	.section	.text._Z16histogram_kernelPjS_jj,"ax",@progbits
	.align	128
        .global         _Z16histogram_kernelPjS_jj
        .type           _Z16histogram_kernelPjS_jj,@function
        .size           _Z16histogram_kernelPjS_jj,(.L_x_3 - _Z16histogram_kernelPjS_jj)
        .other          _Z16histogram_kernelPjS_jj,@"STO_CUDA_ENTRY STV_DEFAULT"
_Z16histogram_kernelPjS_jj:
.text._Z16histogram_kernelPjS_jj:
[----:B------:R-:W-:Y:S01]  /*0000*/  LDC R1, c[0x0][0x37c] ;  /* 0x0000df00ff017b82 */ /* 0x000fe20000000800 */
[----:B------:R-:W-:Y:S05]  /*0010*/  EXIT ;  /* 0x000000000000794d */ /* 0x000fea0003800000 */
.L_x_1:
        /* <DEDUP_REMOVED lines=14> */
.L_x_3:


//--------------------- .nv.shared.reserved.0     --------------------------
	.section	.nv.shared.reserved.0,"aw",@nobits
	.weak		__nv_reservedSMEM_offset_0_alias
	.size		__nv_reservedSMEM_offset_0_alias, 0, 64
	.other		__nv_reservedSMEM_offset_0_alias,@"STO_CUDA_RESERVED_SHARED STV_DEFAULT"
__nv_reservedSMEM_offset_0_alias:
	.zero		0
	.zero		64


//--------------------- .nv.constant0._Z14convert_kernelPjj --------------------------
	.section	.nv.constant0._Z14convert_kernelPjj,"a",@progbits
	.sectionflags	@""
	.align	4
.nv.constant0._Z14convert_kernelPjj:
	.zero		908


//--------------------- .nv.constant0._Z16histogram_kernelPjS_jj --------------------------
	.section	.nv.constant0._Z16histogram_kernelPjS_jj,"a",@progbits
	.sectionflags	@""
	.align	4
.nv.constant0._Z16histogram_kernelPjS_jj:
	.zero		920


//--------------------- SYMBOLS --------------------------

	.type		.nv.reservedSmem.offset0,@object
	.size		.nv.reservedSmem.offset0,0x4
